	.headerflags	@"EF_CUDA_TEXMODE_UNIFIED EF_CUDA_64BIT_ADDRESS EF_CUDA_SM86 EF_CUDA_VIRTUAL_SM(EF_CUDA_SM86)"
	.elftype	@"ET_EXEC"


//--------------------- .nv.info                  --------------------------
	.section	.nv.info,"",@"SHT_CUDA_INFO"
	.align	4


	//----- nvinfo : EIATTR_REGCOUNT
	.align		4
        /*0000*/ 	.byte	0x04, 0x2f
        /*0002*/ 	.short	(.L_3 - .L_2)
	.align		4
.L_2:
        /*0004*/ 	.word	index@(l2norm_fwd_kernel)
        /*0008*/ 	.word	0x00000024


	//----- nvinfo : EIATTR_MAX_STACK_SIZE
	.align		4
.L_3:
        /*000c*/ 	.byte	0x04, 0x23
        /*000e*/ 	.short	(.L_5 - .L_4)
	.align		4
.L_4:
        /*0010*/ 	.word	index@(l2norm_fwd_kernel)
        /*0014*/ 	.word	0x00000000


	//----- nvinfo : EIATTR_MIN_STACK_SIZE
	.align		4
.L_5:
        /*0018*/ 	.byte	0x04, 0x12
        /*001a*/ 	.short	(.L_7 - .L_6)
	.align		4
.L_6:
        /*001c*/ 	.word	index@(l2norm_fwd_kernel)
        /*0020*/ 	.word	0x00000000


	//----- nvinfo : EIATTR_FRAME_SIZE
	.align		4
.L_7:
        /*0024*/ 	.byte	0x04, 0x11
        /*0026*/ 	.short	(.L_9 - .L_8)
	.align		4
.L_8:
        /*0028*/ 	.word	index@(l2norm_fwd_kernel)
        /*002c*/ 	.word	0x00000000
.L_9:


//--------------------- .nv.info.l2norm_fwd_kernel --------------------------
	.section	.nv.info.l2norm_fwd_kernel,"",@"SHT_CUDA_INFO"
	.align	4


	//----- nvinfo : EIATTR_CUDA_API_VERSION
	.align		4
        /*0000*/ 	.byte	0x04, 0x37
        /*0002*/ 	.short	(.L_11 - .L_10)
.L_10:
        /*0004*/ 	.word	0x0000007b


	//----- nvinfo : EIATTR_SW2861232_WAR
	.align		4
.L_11:
        /*0008*/ 	.byte	0x01, 0x35
	.zero		2


	//----- nvinfo : EIATTR_PARAM_CBANK
	.align		4
        /*000c*/ 	.byte	0x04, 0x0a
        /*000e*/ 	.short	(.L_13 - .L_12)
	.align		4
.L_12:
        /*0010*/ 	.word	index@(.nv.constant0.l2norm_fwd_kernel)
        /*0014*/ 	.short	0x0160
        /*0016*/ 	.short	0x001c


	//----- nvinfo : EIATTR_CBANK_PARAM_SIZE
	.align		4
.L_13:
        /*0018*/ 	.byte	0x03, 0x19
        /*001a*/ 	.short	0x001c


	//----- nvinfo : EIATTR_KPARAM_INFO
	.align		4
        /*001c*/ 	.byte	0x04, 0x17
        /*001e*/ 	.short	(.L_15 - .L_14)
.L_14:
        /*0020*/ 	.word	0x00000000
        /*0024*/ 	.short	0x0003
        /*0026*/ 	.short	0x0018
        /*0028*/ 	.byte	0x00, 0xf0, 0x11, 0x00


	//----- nvinfo : EIATTR_KPARAM_INFO
	.align		4
.L_15:
        /*002c*/ 	.byte	0x04, 0x17
        /*002e*/ 	.short	(.L_17 - .L_16)
.L_16:
        /*0030*/ 	.word	0x00000000
        /*0034*/ 	.short	0x0002
        /*0036*/ 	.short	0x0010
        /*0038*/ 	.byte	0x00, 0xf0, 0x21, 0x00


	//----- nvinfo : EIATTR_KPARAM_INFO
	.align		4
.L_17:
        /*003c*/ 	.byte	0x04, 0x17
        /*003e*/ 	.short	(.L_19 - .L_18)
.L_18:
        /*0040*/ 	.word	0x00000000
        /*0044*/ 	.short	0x0001
        /*0046*/ 	.short	0x0008
        /*0048*/ 	.byte	0x00, 0xf0, 0x21, 0x00


	//----- nvinfo : EIATTR_KPARAM_INFO
	.align		4
.L_19:
        /*004c*/ 	.byte	0x04, 0x17
        /*004e*/ 	.short	(.L_21 - .L_20)
.L_20:
        /*0050*/ 	.word	0x00000000
        /*0054*/ 	.short	0x0000
        /*0056*/ 	.short	0x0000
        /*0058*/ 	.byte	0x00, 0xf0, 0x21, 0x00


	//----- nvinfo : EIATTR_MAXREG_COUNT
	.align		4
.L_21:
        /*005c*/ 	.byte	0x03, 0x1b
        /*005e*/ 	.short	0x00ff


	//----- nvinfo : EIATTR_COOP_GROUP_MASK_REGIDS
	.align		4
        /*0060*/ 	.byte	0x04, 0x29
        /*0062*/ 	.short	(.L_23 - .L_22)


	//   ....[0]....
.L_22:
        /*0064*/ 	.word	0xffffffff


	//   ....[1]....
        /*0068*/ 	.word	0xffffffff


	//   ....[2]....
        /*006c*/ 	.word	0xffffffff


	//   ....[3]....
        /*0070*/ 	.word	0xffffffff


	//   ....[4]....
        /*0074*/ 	.word	0xffffffff


	//   ....[5]....
        /*0078*/ 	.word	0xffffffff


	//   ....[6]....
        /*007c*/ 	.word	0xffffffff


	//   ....[7]....
        /*0080*/ 	.word	0xffffffff


	//----- nvinfo : EIATTR_COOP_GROUP_INSTR_OFFSETS
	.align		4
.L_23:
        /*0084*/ 	.byte	0x04, 0x28
        /*0086*/ 	.short	(.L_25 - .L_24)


	//   ....[0]....
.L_24:
        /*0088*/ 	.word	0x00000440


	//   ....[1]....
        /*008c*/ 	.word	0x00000450


	//   ....[2]....
        /*0090*/ 	.word	0x00000490


	//   ....[3]....
        /*0094*/ 	.word	0x000004a0


	//   ....[4]....
        /*0098*/ 	.word	0x000004d0


	//   ....[5]....
        /*009c*/ 	.word	0x000004e0


	//   ....[6]....
        /*00a0*/ 	.word	0x00000510


	//   ....[7]....
        /*00a4*/ 	.word	0x00000520


	//----- nvinfo : EIATTR_EXIT_INSTR_OFFSETS
	.align		4
.L_25:
        /*00a8*/ 	.byte	0x04, 0x1c
        /*00aa*/ 	.short	(.L_27 - .L_26)


	//   ....[0]....
.L_26:
        /*00ac*/ 	.word	0x000008d0


	//   ....[1]....
        /*00b0*/ 	.word	0x00000930


	//----- nvinfo : EIATTR_MAX_THREADS
	.align		4
.L_27:
        /*00b4*/ 	.byte	0x04, 0x05
        /*00b6*/ 	.short	(.L_29 - .L_28)
.L_28:
        /*00b8*/ 	.word	0x00000100
        /*00bc*/ 	.word	0x00000001
        /*00c0*/ 	.word	0x00000001
.L_29:


//--------------------- .nv.rel.action            --------------------------
	.section	.nv.rel.action,"",@"SHT_CUDA_RELOCINFO"
	.align	8
	.sectionentsize	8
        /*0000*/ 	.byte	0x73, 0x00, 0x00, 0x00, 0x00, 0x00, 0x00, 0x00, 0x00, 0x00, 0x00, 0x11, 0x25, 0x00, 0x05, 0x36


//--------------------- .nv.constant0.l2norm_fwd_kernel --------------------------
	.section	.nv.constant0.l2norm_fwd_kernel,"a",@progbits
	.align	4
.nv.constant0.l2norm_fwd_kernel:
	.zero		380


//--------------------- .text.l2norm_fwd_kernel   --------------------------
	.section	.text.l2norm_fwd_kernel,"ax",@progbits
	.sectionflags	@"SHF_BARRIERS=1"
	.sectioninfo	@"SHI_REGISTERS=36"
	.align	128
        .global         l2norm_fwd_kernel
        .type           l2norm_fwd_kernel,@function
        .size           l2norm_fwd_kernel,(.L_x_1 - l2norm_fwd_kernel)
        .other          l2norm_fwd_kernel,@"STO_CUDA_ENTRY STV_DEFAULT"
l2norm_fwd_kernel:
.text.l2norm_fwd_kernel:
[----:B------:R-:W-:-:S02]  /*0000*/  MOV R1, c[0x0][0x28] ;  /* 0x00000a0000017a02 */ /* 0x000fc40000000f00 */
[----:B------:R-:W0:Y:S01]  /*0010*/  S2R R0, SR_TID.X ;  /* 0x0000000000007919 */ /* 0x000e220000002100 */
[----:B------:R-:W-:Y:S01]  /*0020*/  CS2R R10, SRZ ;  /* 0x00000000000a7805 */ /* 0x000fe2000001ff00 */
[----:B------:R-:W-:Y:S02]  /*0030*/  ULDC.64 UR4, c[0x0][0x118] ;  /* 0x0000460000047ab9 */ /* 0x000fe40000000a00 */
[----:B------:R-:W1:Y:S01]  /*0040*/  S2R R13, SR_CTAID.X ;  /* 0x00000000000d7919 */ /* 0x000e620000002500 */
[----:B0-----:R-:W-:Y:S02]  /*0050*/  SHF.R.U32.HI R18, RZ, 0x4, R0 ;  /* 0x00000004ff127819 */ /* 0x001fe40000011600 */
[----:B------:R-:W-:Y:S02]  /*0060*/  SHF.L.U32 R2, R0, 0x3, RZ ;  /* 0x0000000300027819 */ /* 0x000fe400000006ff */
[----:B-1----:R-:W-:Y:S02]  /*0070*/  SHF.L.U32 R13, R13, 0x5, RZ ;  /* 0x000000050d0d7819 */ /* 0x002fe400000006ff */
[----:B------:R-:W-:-:S02]  /*0080*/  SGXT.U32 R18, R18, 0x4 ;  /* 0x000000041212781a */ /* 0x000fc40000000000 */
[----:B------:R-:W-:Y:S02]  /*0090*/  LOP3.LUT R4, R2, 0x78, RZ, 0xc0, !PT ;  /* 0x0000007802047812 */ /* 0x000fe400078ec0ff */
[C---:B------:R-:W-:Y:S02]  /*00a0*/  LOP3.LUT R9, R13.reuse, R18, RZ, 0xfc, !PT ;  /* 0x000000120d097212 */ /* 0x040fe400078efcff */
[----:B------:R-:W-:Y:S01]  /*00b0*/  LOP3.LUT R7, R13, 0x10, R18, 0xfe, !PT ;  /* 0x000000100d077812 */ /* 0x000fe200078efe12 */
[----:B------:R-:W-:Y:S01]  /*00c0*/  IMAD.WIDE.U32 R4, R4, 0x2, RZ ;  /* 0x0000000204047825 */ /* 0x000fe200078e00ff */
[----:B------:R-:W-:Y:S02]  /*00d0*/  SHF.R.S32.HI R2, RZ, 0x1f, R13 ;  /* 0x0000001fff027819 */ /* 0x000fe4000001140d */
[C---:B------:R-:W-:Y:S02]  /*00e0*/  ISETP.GE.U32.AND P1, PT, R9.reuse, 0x1230, PT ;  /* 0x000012300900780c */ /* 0x040fe40003f26070 */
[----:B------:R-:W-:-:S02]  /*00f0*/  SHF.L.U32 R15, R9, 0x8, RZ ;  /* 0x00000008090f7819 */ /* 0x000fc400000006ff */
[C---:B------:R-:W-:Y:S02]  /*0100*/  ISETP.GE.U32.AND P0, PT, R7.reuse, 0x1230, PT ;  /* 0x000012300700780c */ /* 0x040fe40003f06070 */
[----:B------:R-:W-:Y:S02]  /*0110*/  SHF.L.U32 R3, R7, 0x8, RZ ;  /* 0x0000000807037819 */ /* 0x000fe400000006ff */
[--C-:B------:R-:W-:Y:S02]  /*0120*/  SHF.L.U64.HI R9, R9, 0x8, R2.reuse ;  /* 0x0000000809097819 */ /* 0x100fe40000010202 */
[----:B------:R-:W-:Y:S02]  /*0130*/  LOP3.LUT R15, R15, R4, RZ, 0xfc, !PT ;  /* 0x000000040f0f7212 */ /* 0x000fe400078efcff */
[----:B------:R-:W-:Y:S02]  /*0140*/  ISETP.GE.U32.AND.EX P1, PT, R2, RZ, PT, P1 ;  /* 0x000000ff0200720c */ /* 0x000fe40003f26110 */
[----:B------:R-:W-:-:S02]  /*0150*/  SHF.L.U64.HI R7, R7, 0x8, R2 ;  /* 0x0000000807077819 */ /* 0x000fc40000010202 */
[----:B------:R-:W-:Y:S02]  /*0160*/  LOP3.LUT R3, R3, R4, RZ, 0xfc, !PT ;  /* 0x0000000403037212 */ /* 0x000fe400078efcff */
[----:B------:R-:W-:Y:S02]  /*0170*/  ISETP.GE.U32.AND.EX P0, PT, R2, RZ, PT, P0 ;  /* 0x000000ff0200720c */ /* 0x000fe40003f06100 */
[-C--:B------:R-:W-:Y:S02]  /*0180*/  LOP3.LUT R12, R9, R5.reuse, RZ, 0xfc, !PT ;  /* 0x00000005090c7212 */ /* 0x080fe400078efcff */
[----:B------:R-:W-:Y:S01]  /*0190*/  IADD3 R22, P2, R15, c[0x0][0x160], RZ ;  /* 0x000058000f167a10 */ /* 0x000fe20007f5e0ff */
[----:B------:R-:W-:Y:S01]  /*01a0*/  CS2R R8, SRZ ;  /* 0x0000000000087805 */ /* 0x000fe2000001ff00 */
[----:B------:R-:W-:Y:S02]  /*01b0*/  LOP3.LUT R14, R7, R5, RZ, 0xfc, !PT ;  /* 0x00000005070e7212 */ /* 0x000fe400078efcff */
[----:B------:R-:W-:Y:S01]  /*01c0*/  IADD3 R24, P3, R3, c[0x0][0x160], RZ ;  /* 0x0000580003187a10 */ /* 0x000fe20007f7e0ff */
[----:B------:R-:W-:Y:S01]  /*01d0*/  CS2R R4, SRZ ;  /* 0x0000000000047805 */ /* 0x000fe2000001ff00 */
[----:B------:R-:W-:Y:S01]  /*01e0*/  CS2R R6, SRZ ;  /* 0x0000000000067805 */ /* 0x000fe2000001ff00 */
[----:B------:R-:W-:-:S02]  /*01f0*/  IADD3.X R23, R12, c[0x0][0x164], RZ, P2, !PT ;  /* 0x000059000c177a10 */ /* 0x000fc400017fe4ff */
[----:B------:R-:W-:-:S03]  /*0200*/  IADD3.X R25, R14, c[0x0][0x164], RZ, P3, !PT ;  /* 0x000059000e197a10 */ /* 0x000fc60001ffe4ff */
[----:B------:R-:W2:Y:S04]  /*0210*/  @!P1 LDG.E.128 R4, [R22.64] ;  /* 0x0000000416049981 */ /* 0x000ea8000c1e1d00 */
[----:B------:R-:W3:Y:S01]  /*0220*/  @!P0 LDG.E.128 R8, [R24.64] ;  /* 0x0000000418088981 */ /* 0x000ee2000c1e1d00 */
[----:B------:R-:W-:Y:S01]  /*0230*/  LOP3.LUT R13, R13, 0x1f, R0, 0xf8, !PT ;  /* 0x0000001f0d0d7812 */ /* 0x000fe200078ef800 */
[--C-:B--2---:R-:W-:Y:S02]  /*0240*/  HADD2.F32 R17, -RZ, R4.reuse.H1_H1 ;  /* 0x30000004ff117230 */ /* 0x104fe40000004100 */
[----:B------:R-:W-:Y:S02]  /*0250*/  HADD2.F32 R20, -RZ, R4.H0_H0 ;  /* 0x20000004ff147230 */ /* 0x000fe40000004100 */
[--C-:B---3--:R-:W-:Y:S01]  /*0260*/  HADD2.F32 R16, -RZ, R8.reuse.H1_H1 ;  /* 0x30000008ff107230 */ /* 0x108fe20000004100 */
[----:B------:R-:W-:Y:S01]  /*0270*/  FMUL R21, R17, R17 ;  /* 0x0000001111157220 */ /* 0x000fe20000400000 */
[----:B------:R-:W-:-:S02]  /*0280*/  HADD2.F32 R8, -RZ, R8.H0_H0 ;  /* 0x20000008ff087230 */ /* 0x000fc40000004100 */
[----:B------:R-:W-:Y:S01]  /*0290*/  HADD2.F32 R19, -RZ, R5.H0_H0 ;  /* 0x20000005ff137230 */ /* 0x000fe20000004100 */
[----:B------:R-:W-:Y:S01]  /*02a0*/  FMUL R27, R16, R16 ;  /* 0x00000010101b7220 */ /* 0x000fe20000400000 */
[----:B------:R-:W-:Y:S01]  /*02b0*/  FFMA R26, R20, R20, R21 ;  /* 0x00000014141a7223 */ /* 0x000fe20000000015 */
[----:B------:R-:W-:Y:S02]  /*02c0*/  HADD2.F32 R4, -RZ, R9.H0_H0 ;  /* 0x20000009ff047230 */ /* 0x000fe40000004100 */
[----:B------:R-:W-:Y:S01]  /*02d0*/  FFMA R27, R8, R8, R27 ;  /* 0x00000008081b7223 */ /* 0x000fe2000000001b */
[----:B------:R-:W-:Y:S01]  /*02e0*/  HADD2.F32 R5, -RZ, R5.H1_H1 ;  /* 0x30000005ff057230 */ /* 0x000fe20000004100 */
[----:B------:R-:W-:Y:S01]  /*02f0*/  FFMA R26, R19, R19, R26 ;  /* 0x00000013131a7223 */ /* 0x000fe2000000001a */
[----:B------:R-:W-:Y:S01]  /*0300*/  HADD2.F32 R9, -RZ, R9.H1_H1 ;  /* 0x30000009ff097230 */ /* 0x000fe20000004100 */
[----:B------:R-:W-:Y:S01]  /*0310*/  FFMA R24, R4, R4, R27 ;  /* 0x0000000404187223 */ /* 0x000fe2000000001b */
[--C-:B------:R-:W-:Y:S01]  /*0320*/  HADD2.F32 R21, -RZ, R6.reuse.H0_H0 ;  /* 0x20000006ff157230 */ /* 0x100fe20000004100 */
[----:B------:R-:W-:Y:S01]  /*0330*/  FFMA R26, R5, R5, R26 ;  /* 0x00000005051a7223 */ /* 0x000fe2000000001a */
[----:B------:R-:W-:Y:S01]  /*0340*/  HADD2.F32 R22, -RZ, R6.H1_H1 ;  /* 0x30000006ff167230 */ /* 0x000fe20000004100 */
[----:B------:R-:W-:Y:S01]  /*0350*/  FFMA R27, R9, R9, R24 ;  /* 0x00000009091b7223 */ /* 0x000fe20000000018 */
[--C-:B------:R-:W-:Y:S01]  /*0360*/  HADD2.F32 R6, -RZ, R10.reuse.H0_H0 ;  /* 0x2000000aff067230 */ /* 0x100fe20000004100 */
[----:B------:R-:W-:Y:S01]  /*0370*/  FFMA R25, R21, R21, R26 ;  /* 0x0000001515197223 */ /* 0x000fe2000000001a */
[----:B------:R-:W-:-:S02]  /*0380*/  HADD2.F32 R10, -RZ, R10.H1_H1 ;  /* 0x3000000aff0a7230 */ /* 0x000fc40000004100 */
[--C-:B------:R-:W-:Y:S01]  /*0390*/  HADD2.F32 R23, -RZ, R7.reuse.H0_H0 ;  /* 0x20000007ff177230 */ /* 0x100fe20000004100 */
[----:B------:R-:W-:Y:S01]  /*03a0*/  FFMA R27, R6, R6, R27 ;  /* 0x00000006061b7223 */ /* 0x000fe2000000001b */
[----:B------:R-:W-:Y:S01]  /*03b0*/  HADD2.F32 R24, -RZ, R7.H1_H1 ;  /* 0x30000007ff187230 */ /* 0x000fe20000004100 */
[----:B------:R-:W-:Y:S01]  /*03c0*/  FFMA R26, R22, R22, R25 ;  /* 0x00000016161a7223 */ /* 0x000fe20000000019 */
[--C-:B------:R-:W-:Y:S01]  /*03d0*/  HADD2.F32 R7, -RZ, R11.reuse.H0_H0 ;  /* 0x2000000bff077230 */ /* 0x100fe20000004100 */
[----:B------:R-:W-:Y:S01]  /*03e0*/  FFMA R28, R10, R10, R27 ;  /* 0x0000000a0a1c7223 */ /* 0x000fe2000000001b */
[----:B------:R-:W-:Y:S01]  /*03f0*/  HADD2.F32 R11, -RZ, R11.H1_H1 ;  /* 0x3000000bff0b7230 */ /* 0x000fe20000004100 */
[----:B------:R-:W-:Y:S02]  /*0400*/  FFMA R25, R23, R23, R26 ;  /* 0x0000001717197223 */ /* 0x000fe4000000001a */
[----:B------:R-:W-:Y:S02]  /*0410*/  FFMA R28, R7, R7, R28 ;  /* 0x00000007071c7223 */ /* 0x000fe4000000001c */
[----:B------:R-:W-:-:S02]  /*0420*/  FFMA R25, R24, R24, R25 ;  /* 0x0000001818197223 */ /* 0x000fc40000000019 */
[----:B------:R-:W-:-:S03]  /*0430*/  FFMA R28, R11, R11, R28 ;  /* 0x0000000b0b1c7223 */ /* 0x000fc6000000001c */
[----:B------:R-:W0:Y:S04]  /*0440*/  SHFL.BFLY PT, R26, R25, 0x8, 0x1f ;  /* 0x0d001f00191a7f89 */ /* 0x000e2800000e0000 */
[----:B------:R-:W1:Y:S01]  /*0450*/  SHFL.BFLY PT, R27, R28, 0x8, 0x1f ;  /* 0x0d001f001c1b7f89 */ /* 0x000e6200000e0000 */
[----:B0-----:R-:W-:Y:S01]  /*0460*/  FADD R26, R25, R26 ;  /* 0x0000001a191a7221 */ /* 0x001fe20000000000 */
[----:B-1----:R-:W-:Y:S01]  /*0470*/  FADD R29, R28, R27 ;  /* 0x0000001b1c1d7221 */ /* 0x002fe20000000000 */
[----:B------:R-:W-:-:S03]  /*0480*/  MOV R28, 0x3e800000 ;  /* 0x3e800000001c7802 */ /* 0x000fc60000000f00 */
[----:B------:R-:W0:Y:S04]  /*0490*/  SHFL.BFLY PT, R27, R26, 0x4, 0x1f ;  /* 0x0c801f001a1b7f89 */ /* 0x000e2800000e0000 */
[----:B------:R-:W1:Y:S01]  /*04a0*/  SHFL.BFLY PT, R30, R29, 0x4, 0x1f ;  /* 0x0c801f001d1e7f89 */ /* 0x000e6200000e0000 */
[----:B0-----:R-:W-:Y:S01]  /*04b0*/  FADD R27, R26, R27 ;  /* 0x0000001b1a1b7221 */ /* 0x001fe20000000000 */
[----:B-1----:R-:W-:-:S04]  /*04c0*/  FADD R31, R29, R30 ;  /* 0x0000001e1d1f7221 */ /* 0x002fc80000000000 */
[----:B------:R-:W0:Y:S04]  /*04d0*/  SHFL.BFLY PT, R30, R27, 0x2, 0x1f ;  /* 0x0c401f001b1e7f89 */ /* 0x000e2800000e0000 */
[----:B------:R-:W1:Y:S01]  /*04e0*/  SHFL.BFLY PT, R32, R31, 0x2, 0x1f ;  /* 0x0c401f001f207f89 */ /* 0x000e6200000e0000 */
[----:B0-----:R-:W-:Y:S01]  /*04f0*/  FADD R30, R27, R30 ;  /* 0x0000001e1b1e7221 */ /* 0x001fe20000000000 */
[----:B-1----:R-:W-:-:S04]  /*0500*/  FADD R32, R31, R32 ;  /* 0x000000201f207221 */ /* 0x002fc80000000000 */
[----:B------:R-:W0:Y:S04]  /*0510*/  SHFL.BFLY PT, R25, R30, 0x1, 0x1f ;  /* 0x0c201f001e197f89 */ /* 0x000e2800000e0000 */
[----:B------:R-:W1:Y:S01]  /*0520*/  SHFL.BFLY PT, R33, R32, 0x1, 0x1f ;  /* 0x0c201f0020217f89 */ /* 0x000e6200000e0000 */
[----:B0-----:R-:W-:Y:S01]  /*0530*/  FADD R25, R30, R25 ;  /* 0x000000191e197221 */ /* 0x001fe20000000000 */
[----:B-1----:R-:W-:-:S03]  /*0540*/  FADD R33, R32, R33 ;  /* 0x0000002120217221 */ /* 0x002fc60000000000 */
[----:B------:R-:W-:Y:S01]  /*0550*/  FADD R25, R25, c[0x0][0x178] ;  /* 0x00005e0019197621 */ /* 0x000fe20000000000 */
[----:B------:R-:W-:-:S03]  /*0560*/  FADD R33, R33, c[0x0][0x178] ;  /* 0x00005e0021217621 */ /* 0x000fc60000000000 */
[----:B------:R-:W0:Y:S08]  /*0570*/  MUFU.SQRT R26, R25 ;  /* 0x00000019001a7308 */ /* 0x000e300000002000 */
[----:B------:R-:W1:Y:S01]  /*0580*/  MUFU.SQRT R27, R33 ;  /* 0x00000021001b7308 */ /* 0x000e620000002000 */
[C---:B0-----:R-:W-:Y:S02]  /*0590*/  FSETP.GT.AND P2, PT, R26.reuse, 8.50705917302346158658e+37, PT ;  /* 0x7e8000001a00780b */ /* 0x041fe40003f44000 */
[----:B------:R-:W-:-:S02]  /*05a0*/  FSETP.GEU.AND P4, PT, R26, 1.175494350822287508e-38, PT ;  /* 0x008000001a00780b */ /* 0x000fc40003f8e000 */
[C---:B------:R-:W-:Y:S02]  /*05b0*/  FSEL R25, R28.reuse, 1, P2 ;  /* 0x3f8000001c197808 */ /* 0x040fe40001000000 */
[C---:B-1----:R-:W-:Y:S02]  /*05c0*/  FSETP.GT.AND P3, PT, R27.reuse, 8.50705917302346158658e+37, PT ;  /* 0x7e8000001b00780b */ /* 0x042fe40003f64000 */
[----:B------:R-:W-:Y:S02]  /*05d0*/  FSETP.GEU.AND P5, PT, R27, 1.175494350822287508e-38, PT ;  /* 0x008000001b00780b */ /* 0x000fe40003fae000 */
[----:B------:R-:W-:-:S03]  /*05e0*/  FSEL R28, R28, 1, P3 ;  /* 0x3f8000001c1c7808 */ /* 0x000fc60001800000 */
[----:B------:R-:W-:Y:S02]  /*05f0*/  @P2 FMUL R26, R26, 0.25 ;  /* 0x3e8000001a1a2820 */ /* 0x000fe40000400000 */
[----:B------:R-:W-:Y:S02]  /*0600*/  @!P4 FMUL R25, R25, 16777216 ;  /* 0x4b8000001919c820 */ /* 0x000fe40000400000 */
[----:B------:R-:W-:Y:S02]  /*0610*/  @!P4 FMUL R26, R26, 16777216 ;  /* 0x4b8000001a1ac820 */ /* 0x000fe40000400000 */
[----:B------:R-:W-:Y:S01]  /*0620*/  @P3 FMUL R27, R27, 0.25 ;  /* 0x3e8000001b1b3820 */ /* 0x000fe20000400000 */
[----:B------:R-:W-:-:S03]  /*0630*/  ISETP.LT.U32.AND P3, PT, R13, 0x1230, PT ;  /* 0x000012300d00780c */ /* 0x000fc60003f61070 */
[----:B------:R-:W0:Y:S01]  /*0640*/  MUFU.RCP R26, R26 ;  /* 0x0000001a001a7308 */ /* 0x000e220000001000 */
[----:B------:R-:W-:Y:S01]  /*0650*/  @!P5 FMUL R28, R28, 16777216 ;  /* 0x4b8000001c1cd820 */ /* 0x000fe20000400000 */
[----:B------:R-:W-:-:S06]  /*0660*/  @!P5 FMUL R27, R27, 16777216 ;  /* 0x4b8000001b1bd820 */ /* 0x000fcc0000400000 */
[----:B------:R-:W1:Y:S01]  /*0670*/  MUFU.RCP R27, R27 ;  /* 0x0000001b001b7308 */ /* 0x000e620000001000 */
[----:B0-----:R-:W-:-:S04]  /*0680*/  FMUL R32, R26, R25 ;  /* 0x000000191a207220 */ /* 0x001fc80000400000 */
[-C--:B------:R-:W-:Y:S01]  /*0690*/  FMUL R20, R20, R32.reuse ;  /* 0x0000002014147220 */ /* 0x080fe20000400000 */
[-C--:B------:R-:W-:Y:S01]  /*06a0*/  FMUL R17, R17, R32.reuse ;  /* 0x0000002011117220 */ /* 0x080fe20000400000 */
[-C--:B------:R-:W-:Y:S01]  /*06b0*/  FMUL R19, R19, R32.reuse ;  /* 0x0000002013137220 */ /* 0x080fe20000400000 */
[----:B------:R-:W-:Y:S01]  /*06c0*/  FMUL R26, R5, R32 ;  /* 0x00000020051a7220 */ /* 0x000fe20000400000 */
[----:B-1----:R-:W-:Y:S01]  /*06d0*/  FMUL R25, R27, R28 ;  /* 0x0000001c1b197220 */ /* 0x002fe20000400000 */
[-C--:B------:R-:W-:Y:S01]  /*06e0*/  FMUL R21, R21, R32.reuse ;  /* 0x0000002015157220 */ /* 0x080fe20000400000 */
[-C--:B------:R-:W-:Y:S01]  /*06f0*/  FMUL R22, R22, R32.reuse ;  /* 0x0000002016167220 */ /* 0x080fe20000400000 */
[-C--:B------:R-:W-:Y:S01]  /*0700*/  FMUL R23, R23, R32.reuse ;  /* 0x0000002017177220 */ /* 0x080fe20000400000 */
[-C--:B------:R-:W-:Y:S01]  /*0710*/  FMUL R27, R16, R25.reuse ;  /* 0x00000019101b7220 */ /* 0x080fe20000400000 */
[-C--:B------:R-:W-:Y:S01]  /*0720*/  FMUL R16, R4, R25.reuse ;  /* 0x0000001904107220 */ /* 0x080fe20000400000 */
[-C--:B------:R-:W-:Y:S01]  /*0730*/  FMUL R9, R9, R25.reuse ;  /* 0x0000001909097220 */ /* 0x080fe20000400000 */
[----:B------:R-:W-:Y:S01]  /*0740*/  FMUL R24, R24, R32 ;  /* 0x0000002018187220 */ /* 0x000fe20000400000 */
[-C--:B------:R-:W-:Y:S01]  /*0750*/  FMUL R28, R6, R25.reuse ;  /* 0x00000019061c7220 */ /* 0x080fe20000400000 */
[-C--:B------:R-:W-:Y:S01]  /*0760*/  FMUL R30, R7, R25.reuse ;  /* 0x00000019071e7220 */ /* 0x080fe20000400000 */
[----:B------:R-:W-:Y:S01]  /*0770*/  F2FP.PACK_AB R4, R17, R20 ;  /* 0x000000141104723e */ /* 0x000fe200000000ff */
[----:B------:R-:W-:Y:S01]  /*0780*/  STS [R18.X4], R32 ;  /* 0x0000002012007388 */ /* 0x000fe20000004800 */
[----:B------:R-:W-:Y:S01]  /*0790*/  F2FP.PACK_AB R9, R9, R16 ;  /* 0x000000100909723e */ /* 0x000fe200000000ff */
[----:B------:R-:W-:Y:S01]  /*07a0*/  FMUL R8, R8, R25 ;  /* 0x0000001908087220 */ /* 0x000fe20000400000 */
[----:B------:R-:W-:Y:S01]  /*07b0*/  IADD3 R16, P2, R15, c[0x0][0x168], RZ ;  /* 0x00005a000f107a10 */ /* 0x000fe20007f5e0ff */
[----:B------:R0:W-:Y:S01]  /*07c0*/  STS [R18.X4+0x40], R25 ;  /* 0x0000401912007388 */ /* 0x0001e20000004800 */
[----:B------:R-:W-:Y:S01]  /*07d0*/  F2FP.PACK_AB R5, R26, R19 ;  /* 0x000000131a05723e */ /* 0x000fe200000000ff */
[----:B------:R-:W-:Y:S01]  /*07e0*/  FMUL R29, R10, R25 ;  /* 0x000000190a1d7220 */ /* 0x000fe20000400000 */
[----:B------:R-:W-:Y:S01]  /*07f0*/  F2FP.PACK_AB R6, R22, R21 ;  /* 0x000000151606723e */ /* 0x000fe200000000ff */
[----:B------:R-:W-:Y:S01]  /*0800*/  FMUL R11, R11, R25 ;  /* 0x000000190b0b7220 */ /* 0x000fe20000400000 */
[----:B------:R-:W-:-:S02]  /*0810*/  F2FP.PACK_AB R7, R24, R23 ;  /* 0x000000171807723e */ /* 0x000fc400000000ff */
[----:B------:R-:W-:Y:S02]  /*0820*/  IADD3.X R17, R12, c[0x0][0x16c], RZ, P2, !PT ;  /* 0x00005b000c117a10 */ /* 0x000fe400017fe4ff */
[----:B------:R-:W-:Y:S02]  /*0830*/  LOP3.LUT P2, RZ, R0, 0xe0, RZ, 0xc0, !PT ;  /* 0x000000e000ff7812 */ /* 0x000fe4000784c0ff */
[----:B0-----:R-:W-:Y:S01]  /*0840*/  IADD3 R18, P4, R3, c[0x0][0x168], RZ ;  /* 0x00005a0003127a10 */ /* 0x001fe20007f9e0ff */
[----:B------:R-:W-:Y:S01]  /*0850*/  @!P1 STG.E.128 [R16.64], R4 ;  /* 0x0000000410009986 */ /* 0x000fe2000c101d04 */
[----:B------:R-:W-:Y:S02]  /*0860*/  ISETP.LT.U32.AND.EX P1, PT, R2, RZ, !P2, P3 ;  /* 0x000000ff0200720c */ /* 0x000fe40005721130 */
[----:B------:R-:W-:Y:S02]  /*0870*/  F2FP.PACK_AB R8, R27, R8 ;  /* 0x000000081b08723e */ /* 0x000fe400000000ff */
[----:B------:R-:W-:-:S02]  /*0880*/  F2FP.PACK_AB R10, R29, R28 ;  /* 0x0000001c1d0a723e */ /* 0x000fc400000000ff */
[----:B------:R-:W-:Y:S02]  /*0890*/  IADD3.X R19, R14, c[0x0][0x16c], RZ, P4, !PT ;  /* 0x00005b000e137a10 */ /* 0x000fe400027fe4ff */
[----:B------:R-:W-:-:S05]  /*08a0*/  F2FP.PACK_AB R11, R11, R30 ;  /* 0x0000001e0b0b723e */ /* 0x000fca00000000ff */
[----:B------:R-:W-:Y:S04]  /*08b0*/  @!P0 STG.E.128 [R18.64], R8 ;  /* 0x0000000812008986 */ /* 0x000fe8000c101d04 */
[----:B------:R-:W-:Y:S06]  /*08c0*/  BAR.SYNC 0x0 ;  /* 0x0000000000007b1d */ /* 0x000fec0000000000 */
[----:B------:R-:W-:Y:S05]  /*08d0*/  @!P1 EXIT ;  /* 0x000000000000994d */ /* 0x000fea0003800000 */
[----:B------:R-:W-:Y:S02]  /*08e0*/  LOP3.LUT R0, R0, 0x1f, RZ, 0xc0, !PT ;  /* 0x0000001f00007812 */ /* 0x000fe400078ec0ff */
[----:B------:R-:W-:-:S03]  /*08f0*/  LEA R4, P0, R13, c[0x0][0x170], 0x2 ;  /* 0x00005c000d047a11 */ /* 0x000fc600078010ff */
[----:B------:R-:W0:Y:S01]  /*0900*/  LDS R3, [R0.X4] ;  /* 0x0000000000037984 */ /* 0x000e220000004800 */
[----:B------:R-:W-:-:S05]  /*0910*/  LEA.HI.X R5, R13, c[0x0][0x174], R2, 0x2, P0 ;  /* 0x00005d000d057a11 */ /* 0x000fca00000f1402 */
[----:B0-----:R-:W-:Y:S01]  /*0920*/  STG.E [R4.64], R3 ;  /* 0x0000000304007986 */ /* 0x001fe2000c101904 */
[----:B------:R-:W-:Y:S05]  /*0930*/  EXIT ;  /* 0x000000000000794d */ /* 0x000fea0003800000 */
.L_x_0:
[----:B------:R-:W-:-:S00]  /*0940*/  BRA `(.L_x_0) ;  /* 0xfffffff000007947 */ /* 0x000fc0000383ffff */
[----:B------:R-:W-:-:S00]  /*0950*/  NOP ;  /* 0x0000000000007918 */ /* 0x000fc00000000000 */
        /* <DEDUP_REMOVED lines=10> */
.L_x_1:


//--------------------- .nv.global.init           --------------------------
	.section	.nv.global.init,"aw",@progbits
.nv.global.init:
	.type		_$_str,@object
	.size		_$_str,(_$_str_$_2 - _$_str)
_$_str:
        /*0000*/ 	.byte	0x5f, 0x5f, 0x43, 0x55, 0x44, 0x41, 0x5f, 0x46, 0x54, 0x5a, 0x00
	.type		_$_str_$_2,@object
	.size		_$_str_$_2,(.L_1 - _$_str_$_2)
_$_str_$_2:
        /*000b*/ 	.byte	0x5f, 0x5f, 0x43, 0x55, 0x44, 0x41, 0x5f, 0x50, 0x52, 0x45, 0x43, 0x5f, 0x53, 0x51, 0x52, 0x54
        /*001b*/ 	.byte	0x00
.L_1:


//--------------------- .nv.shared.l2norm_fwd_kernel --------------------------
	.section	.nv.shared.l2norm_fwd_kernel,"aw",@nobits
	.align	16
